//
// Generated by NVIDIA NVVM Compiler
//
// Compiler Build ID: CL-36424714
// Cuda compilation tools, release 13.0, V13.0.88
// Based on NVVM 20.0.0
//

.version 9.0
.target sm_100
.address_size 64

	// .globl	_Z10testKernelPfS_

.visible .entry _Z10testKernelPfS_(
	.param .u64 .ptr .align 1 _Z10testKernelPfS__param_0,
	.param .u64 .ptr .align 1 _Z10testKernelPfS__param_1
)
{


	ret;

}


// ===== COMPILED SASS (sm_100) =====

	.target	sm_100

	.elftype	@"ET_EXEC"


//--------------------- .note.nv.tkinfo           --------------------------
	.section	.note.nv.tkinfo,"",@"SHT_NOTE"
	.sectionflags	@"SHF_NOTE_NV_TKINFO"
	.tkinfo
        /*0018*/ 	.word	0x00000002
        /*0030*/ 	.string	""
        /*0030*/ 	.string	"ptxas"
        /*0030*/ 	.string	"Cuda compilation tools, release 13.0, V13.0.88"
        /*0030*/ 	.string	"Build cuda_13.0.r13.0/compiler.36424714_0"
        /*0030*/ 	.string	"-arch sm_100 -m 64 "



//--------------------- .note.nv.cuinfo           --------------------------
	.section	.note.nv.cuinfo,"",@"SHT_NOTE"
	.sectionflags	@"SHF_NOTE_NV_CUINFO"
        /*0018*/ 	.short	0x0002
        /*001a*/ 	.short	0x0064
        /*001c*/ 	.short	0x0082
	.zero		2


//--------------------- .nv.info                  --------------------------
	.section	.nv.info,"",@"SHT_CUDA_INFO"
	.align	4


	//----- nvinfo : EIATTR_REGCOUNT
	.align		4
        /*0000*/ 	.byte	0x04, 0x2f
        /*0002*/ 	.short	(.L_1 - .L_0)
	.align		4
.L_0:
        /*0004*/ 	.word	index@(_Z10testKernelPfS_)
        /*0008*/ 	.word	0x00000004


	//----- nvinfo : EIATTR_FRAME_SIZE
	.align		4
.L_1:
        /*000c*/ 	.byte	0x04, 0x11
        /*000e*/ 	.short	(.L_3 - .L_2)
	.align		4
.L_2:
        /*0010*/ 	.word	index@(_Z10testKernelPfS_)
        /*0014*/ 	.word	0x00000000


	//----- nvinfo : EIATTR_MIN_STACK_SIZE
	.align		4
.L_3:
        /*0018*/ 	.byte	0x04, 0x12
        /*001a*/ 	.short	(.L_5 - .L_4)
	.align		4
.L_4:
        /*001c*/ 	.word	index@(_Z10testKernelPfS_)
        /*0020*/ 	.word	0x00000000
.L_5:


//--------------------- .nv.compat                --------------------------
	.section	.nv.compat,"",@"SHT_CUDA_COMPAT_INFO"
	.align	4
        /*0000*/ 	.byte	0x02, 0x09, 0x00, 0x00, 0x02, 0x02, 0x01, 0x00, 0x02, 0x05, 0x05, 0x00, 0x03, 0x07, 0x01, 0x01
        /*0010*/ 	.byte	0x02, 0x03, 0x00, 0x00, 0x02, 0x06, 0x01, 0x00, 0x04, 0x0b, 0x08, 0x00, 0x09, 0x00, 0x00, 0x00
        /*0020*/ 	.byte	0x00, 0x00, 0x00, 0x00


//--------------------- .nv.info._Z10testKernelPfS_ --------------------------
	.section	.nv.info._Z10testKernelPfS_,"",@"SHT_CUDA_INFO"
	.sectionflags	@""
	.align	4


	//----- nvinfo : EIATTR_CUDA_API_VERSION
	.align		4
        /*0000*/ 	.byte	0x04, 0x37
        /*0002*/ 	.short	(.L_7 - .L_6)
.L_6:
        /*0004*/ 	.word	0x00000082


	//----- nvinfo : EIATTR_KPARAM_INFO
	.align		4
.L_7:
        /*0008*/ 	.byte	0x04, 0x17
        /*000a*/ 	.short	(.L_9 - .L_8)
.L_8:
        /*000c*/ 	.word	0x00000000
        /*0010*/ 	.short	0x0001
        /*0012*/ 	.short	0x0008
        /*0014*/ 	.byte	0x00, 0xf5, 0x21, 0x00


	//----- nvinfo : EIATTR_KPARAM_INFO
	.align		4
.L_9:
        /*0018*/ 	.byte	0x04, 0x17
        /*001a*/ 	.short	(.L_11 - .L_10)
.L_10:
        /*001c*/ 	.word	0x00000000
        /*0020*/ 	.short	0x0000
        /*0022*/ 	.short	0x0000
        /*0024*/ 	.byte	0x00, 0xf5, 0x21, 0x00


	//----- nvinfo : EIATTR_SPARSE_MMA_MASK
	.align		4
.L_11:
        /*0028*/ 	.byte	0x03, 0x50
        /*002a*/ 	.short	0x0000


	//----- nvinfo : EIATTR_MAXREG_COUNT
	.align		4
        /*002c*/ 	.byte	0x03, 0x1b
        /*002e*/ 	.short	0x00ff


	//----- nvinfo : EIATTR_MERCURY_ISA_VERSION
	.align		4
        /*0030*/ 	.byte	0x03, 0x5f
        /*0032*/ 	.short	0x0101


	//----- nvinfo : EIATTR_VRC_CTA_INIT_COUNT
	.align		4
        /*0034*/ 	.byte	0x02, 0x4a
	.zero		1
	.zero		1


	//----- nvinfo : EIATTR_EXIT_INSTR_OFFSETS
	.align		4
        /*0038*/ 	.byte	0x04, 0x1c
        /*003a*/ 	.short	(.L_13 - .L_12)


	//   ....[0]....
.L_12:
        /*003c*/ 	.word	0x00000010


	//----- nvinfo : EIATTR_CBANK_PARAM_SIZE
	.align		4
.L_13:
        /*0040*/ 	.byte	0x03, 0x19
        /*0042*/ 	.short	0x0010


	//----- nvinfo : EIATTR_PARAM_CBANK
	.align		4
        /*0044*/ 	.byte	0x04, 0x0a
        /*0046*/ 	.short	(.L_15 - .L_14)
	.align		4
.L_14:
        /*0048*/ 	.word	index@(.nv.constant0._Z10testKernelPfS_)
        /*004c*/ 	.short	0x0380
        /*004e*/ 	.short	0x0010


	//----- nvinfo : EIATTR_SW_WAR
	.align		4
.L_15:
        /*0050*/ 	.byte	0x04, 0x36
        /*0052*/ 	.short	(.L_17 - .L_16)
.L_16:
        /*0054*/ 	.word	0x00000008
.L_17:


//--------------------- .nv.callgraph             --------------------------
	.section	.nv.callgraph,"",@"SHT_CUDA_CALLGRAPH"
	.align	4
	.sectionentsize	8
	.align		4
        /*0000*/ 	.word	0x00000000
	.align		4
        /*0004*/ 	.word	0xffffffff
	.align		4
        /*0008*/ 	.word	0x00000000
	.align		4
        /*000c*/ 	.word	0xfffffffe
	.align		4
        /*0010*/ 	.word	0x00000000
	.align		4
        /*0014*/ 	.word	0xfffffffd
	.align		4
        /*0018*/ 	.word	0x00000000
	.align		4
        /*001c*/ 	.word	0xfffffffc


//--------------------- .text._Z10testKernelPfS_  --------------------------
	.section	.text._Z10testKernelPfS_,"ax",@progbits
	.align	128
        .global         _Z10testKernelPfS_
        .type           _Z10testKernelPfS_,@function
        .size           _Z10testKernelPfS_,(.L_x_1 - _Z10testKernelPfS_)
        .other          _Z10testKernelPfS_,@"STO_CUDA_ENTRY STV_DEFAULT"
_Z10testKernelPfS_:
.text._Z10testKernelPfS_:
[----:B------:R-:W-:Y:S01]  /*0000*/  LDC R1, c[0x0][0x37c] ;  /* 0x0000df00ff017b82 */ /* 0x000fe20000000800 */
[----:B------:R-:W-:Y:S05]  /*0010*/  EXIT ;  /* 0x000000000000794d */ /* 0x000fea0003800000 */
.L_x_0:
[----:B------:R-:W-:-:S00]  /*0020*/  BRA `(.L_x_0) ;  /* 0xfffffffc00fc7947 */ /* 0x000fc0000383ffff */
[----:B------:R-:W-:-:S00]  /*0030*/  NOP ;  /* 0x0000000000007918 */ /* 0x000fc00000000000 */
        /* <DEDUP_REMOVED lines=12> */
.L_x_1:


//--------------------- .nv.shared.reserved.0     --------------------------
	.section	.nv.shared.reserved.0,"aw",@nobits
	.weak		__nv_reservedSMEM_offset_0_alias
	.size		__nv_reservedSMEM_offset_0_alias, 0, 64
	.other		__nv_reservedSMEM_offset_0_alias,@"STO_CUDA_RESERVED_SHARED STV_DEFAULT"
__nv_reservedSMEM_offset_0_alias:
	.zero		0
	.zero		64


//--------------------- .nv.constant0._Z10testKernelPfS_ --------------------------
	.section	.nv.constant0._Z10testKernelPfS_,"a",@progbits
	.sectionflags	@""
	.align	4
.nv.constant0._Z10testKernelPfS_:
	.zero		912


//--------------------- SYMBOLS --------------------------

	.type		.nv.reservedSmem.offset0,@object
	.size		.nv.reservedSmem.offset0,0x4
